//
// Generated by NVIDIA NVVM Compiler
//
// Compiler Build ID: CL-36424714
// Cuda compilation tools, release 13.0, V13.0.88
// Based on NVVM 20.0.0
//

.version 9.0
.target sm_100
.address_size 64

	// .globl	_Z4testPjj

.visible .entry _Z4testPjj(
	.param .u64 .ptr .align 1 _Z4testPjj_param_0,
	.param .u32 _Z4testPjj_param_1
)
{
	.reg .b32 	%r<3>;
	.reg .b64 	%rd<3>;

	ld.param.u64 	%rd1, [_Z4testPjj_param_0];
	ld.param.u32 	%r1, [_Z4testPjj_param_1];
	cvta.to.global.u64 	%rd2, %rd1;
	atom.global.sys.inc.u32 	%r2, [%rd2], %r1;
	ret;

}


// ===== COMPILED SASS (sm_100) =====

	.target	sm_100

	.elftype	@"ET_EXEC"


//--------------------- .note.nv.tkinfo           --------------------------
	.section	.note.nv.tkinfo,"",@"SHT_NOTE"
	.sectionflags	@"SHF_NOTE_NV_TKINFO"
	.tkinfo
        /*0018*/ 	.word	0x00000002
        /*0030*/ 	.string	""
        /*0030*/ 	.string	"ptxas"
        /*0030*/ 	.string	"Cuda compilation tools, release 13.0, V13.0.88"
        /*0030*/ 	.string	"Build cuda_13.0.r13.0/compiler.36424714_0"
        /*0030*/ 	.string	"-arch sm_100 -m 64 "



//--------------------- .note.nv.cuinfo           --------------------------
	.section	.note.nv.cuinfo,"",@"SHT_NOTE"
	.sectionflags	@"SHF_NOTE_NV_CUINFO"
        /*0018*/ 	.short	0x0002
        /*001a*/ 	.short	0x0064
        /*001c*/ 	.short	0x0082
	.zero		2


//--------------------- .nv.info                  --------------------------
	.section	.nv.info,"",@"SHT_CUDA_INFO"
	.align	4


	//----- nvinfo : EIATTR_REGCOUNT
	.align		4
        /*0000*/ 	.byte	0x04, 0x2f
        /*0002*/ 	.short	(.L_1 - .L_0)
	.align		4
.L_0:
        /*0004*/ 	.word	index@(_Z4testPjj)
        /*0008*/ 	.word	0x00000008


	//----- nvinfo : EIATTR_FRAME_SIZE
	.align		4
.L_1:
        /*000c*/ 	.byte	0x04, 0x11
        /*000e*/ 	.short	(.L_3 - .L_2)
	.align		4
.L_2:
        /*0010*/ 	.word	index@(_Z4testPjj)
        /*0014*/ 	.word	0x00000000


	//----- nvinfo : EIATTR_MIN_STACK_SIZE
	.align		4
.L_3:
        /*0018*/ 	.byte	0x04, 0x12
        /*001a*/ 	.short	(.L_5 - .L_4)
	.align		4
.L_4:
        /*001c*/ 	.word	index@(_Z4testPjj)
        /*0020*/ 	.word	0x00000000
.L_5:


//--------------------- .nv.compat                --------------------------
	.section	.nv.compat,"",@"SHT_CUDA_COMPAT_INFO"
	.align	4
        /*0000*/ 	.byte	0x02, 0x09, 0x00, 0x00, 0x02, 0x02, 0x01, 0x00, 0x02, 0x05, 0x05, 0x00, 0x03, 0x07, 0x01, 0x01
        /*0010*/ 	.byte	0x02, 0x03, 0x00, 0x00, 0x02, 0x06, 0x01, 0x00, 0x04, 0x0b, 0x08, 0x00, 0x09, 0x00, 0x00, 0x00
        /*0020*/ 	.byte	0x00, 0x00, 0x00, 0x00


//--------------------- .nv.info._Z4testPjj       --------------------------
	.section	.nv.info._Z4testPjj,"",@"SHT_CUDA_INFO"
	.sectionflags	@""
	.align	4


	//----- nvinfo : EIATTR_CUDA_API_VERSION
	.align		4
        /*0000*/ 	.byte	0x04, 0x37
        /*0002*/ 	.short	(.L_7 - .L_6)
.L_6:
        /*0004*/ 	.word	0x00000082


	//----- nvinfo : EIATTR_KPARAM_INFO
	.align		4
.L_7:
        /*0008*/ 	.byte	0x04, 0x17
        /*000a*/ 	.short	(.L_9 - .L_8)
.L_8:
        /*000c*/ 	.word	0x00000000
        /*0010*/ 	.short	0x0001
        /*0012*/ 	.short	0x0008
        /*0014*/ 	.byte	0x00, 0xf0, 0x11, 0x00


	//----- nvinfo : EIATTR_KPARAM_INFO
	.align		4
.L_9:
        /*0018*/ 	.byte	0x04, 0x17
        /*001a*/ 	.short	(.L_11 - .L_10)
.L_10:
        /*001c*/ 	.word	0x00000000
        /*0020*/ 	.short	0x0000
        /*0022*/ 	.short	0x0000
        /*0024*/ 	.byte	0x00, 0xf5, 0x21, 0x00


	//----- nvinfo : EIATTR_SPARSE_MMA_MASK
	.align		4
.L_11:
        /*0028*/ 	.byte	0x03, 0x50
        /*002a*/ 	.short	0x0000


	//----- nvinfo : EIATTR_MAXREG_COUNT
	.align		4
        /*002c*/ 	.byte	0x03, 0x1b
        /*002e*/ 	.short	0x00ff


	//----- nvinfo : EIATTR_MERCURY_ISA_VERSION
	.align		4
        /*0030*/ 	.byte	0x03, 0x5f
        /*0032*/ 	.short	0x0101


	//----- nvinfo : EIATTR_VRC_CTA_INIT_COUNT
	.align		4
        /*0034*/ 	.byte	0x02, 0x4a
	.zero		1
	.zero		1


	//----- nvinfo : EIATTR_EXIT_INSTR_OFFSETS
	.align		4
        /*0038*/ 	.byte	0x04, 0x1c
        /*003a*/ 	.short	(.L_13 - .L_12)


	//   ....[0]....
.L_12:
        /*003c*/ 	.word	0x00000050


	//----- nvinfo : EIATTR_CBANK_PARAM_SIZE
	.align		4
.L_13:
        /*0040*/ 	.byte	0x03, 0x19
        /*0042*/ 	.short	0x000c


	//----- nvinfo : EIATTR_PARAM_CBANK
	.align		4
        /*0044*/ 	.byte	0x04, 0x0a
        /*0046*/ 	.short	(.L_15 - .L_14)
	.align		4
.L_14:
        /*0048*/ 	.word	index@(.nv.constant0._Z4testPjj)
        /*004c*/ 	.short	0x0380
        /*004e*/ 	.short	0x000c


	//----- nvinfo : EIATTR_SW_WAR
	.align		4
.L_15:
        /*0050*/ 	.byte	0x04, 0x36
        /*0052*/ 	.short	(.L_17 - .L_16)
.L_16:
        /*0054*/ 	.word	0x00000008
.L_17:


//--------------------- .nv.callgraph             --------------------------
	.section	.nv.callgraph,"",@"SHT_CUDA_CALLGRAPH"
	.align	4
	.sectionentsize	8
	.align		4
        /*0000*/ 	.word	0x00000000
	.align		4
        /*0004*/ 	.word	0xffffffff
	.align		4
        /*0008*/ 	.word	0x00000000
	.align		4
        /*000c*/ 	.word	0xfffffffe
	.align		4
        /*0010*/ 	.word	0x00000000
	.align		4
        /*0014*/ 	.word	0xfffffffd
	.align		4
        /*0018*/ 	.word	0x00000000
	.align		4
        /*001c*/ 	.word	0xfffffffc


//--------------------- .text._Z4testPjj          --------------------------
	.section	.text._Z4testPjj,"ax",@progbits
	.align	128
        .global         _Z4testPjj
        .type           _Z4testPjj,@function
        .size           _Z4testPjj,(.L_x_1 - _Z4testPjj)
        .other          _Z4testPjj,@"STO_CUDA_ENTRY STV_DEFAULT"
_Z4testPjj:
.text._Z4testPjj:
[----:B------:R-:W-:Y:S08]  /*0000*/  LDC R1, c[0x0][0x37c] ;  /* 0x0000df00ff017b82 */ /* 0x000ff00000000800 */
[----:B------:R-:W0:Y:S01]  /*0010*/  LDC R5, c[0x0][0x388] ;  /* 0x0000e200ff057b82 */ /* 0x000e220000000800 */
[----:B------:R-:W0:Y:S07]  /*0020*/  LDCU.64 UR4, c[0x0][0x358] ;  /* 0x00006b00ff0477ac */ /* 0x000e2e0008000a00 */
[----:B------:R-:W0:Y:S02]  /*0030*/  LDC.64 R2, c[0x0][0x380] ;  /* 0x0000e000ff027b82 */ /* 0x000e240000000a00 */
[----:B0-----:R-:W-:Y:S01]  /*0040*/  REDG.E.INC.STRONG.SYS desc[UR4][R2.64], R5 ;  /* 0x000000050200798e */ /* 0x001fe2000d934104 */
[----:B------:R-:W-:Y:S05]  /*0050*/  EXIT ;  /* 0x000000000000794d */ /* 0x000fea0003800000 */
.L_x_0:
[----:B------:R-:W-:-:S00]  /*0060*/  BRA `(.L_x_0) ;  /* 0xfffffffc00fc7947 */ /* 0x000fc0000383ffff */
[----:B------:R-:W-:-:S00]  /*0070*/  NOP ;  /* 0x0000000000007918 */ /* 0x000fc00000000000 */
        /* <DEDUP_REMOVED lines=8> */
.L_x_1:


//--------------------- .nv.shared.reserved.0     --------------------------
	.section	.nv.shared.reserved.0,"aw",@nobits
	.weak		__nv_reservedSMEM_offset_0_alias
	.size		__nv_reservedSMEM_offset_0_alias, 0, 64
	.other		__nv_reservedSMEM_offset_0_alias,@"STO_CUDA_RESERVED_SHARED STV_DEFAULT"
__nv_reservedSMEM_offset_0_alias:
	.zero		0
	.zero		64


//--------------------- .nv.constant0._Z4testPjj  --------------------------
	.section	.nv.constant0._Z4testPjj,"a",@progbits
	.sectionflags	@""
	.align	4
.nv.constant0._Z4testPjj:
	.zero		908


//--------------------- SYMBOLS --------------------------

	.type		.nv.reservedSmem.offset0,@object
	.size		.nv.reservedSmem.offset0,0x4
